//
// Generated by NVIDIA NVVM Compiler
//
// Compiler Build ID: CL-36424714
// Cuda compilation tools, release 13.0, V13.0.88
// Based on NVVM 20.0.0
//

.version 9.0
.target sm_100
.address_size 64

	// .globl	_Z7incisoAPjS_S_ll

.visible .entry _Z7incisoAPjS_S_ll(
	.param .u64 .ptr .align 1 _Z7incisoAPjS_S_ll_param_0,
	.param .u64 .ptr .align 1 _Z7incisoAPjS_S_ll_param_1,
	.param .u64 .ptr .align 1 _Z7incisoAPjS_S_ll_param_2,
	.param .u64 _Z7incisoAPjS_S_ll_param_3,
	.param .u64 _Z7incisoAPjS_S_ll_param_4
)
{
	.reg .pred 	%p<4>;
	.reg .b32 	%r<17>;
	.reg .b64 	%rd<23>;

	ld.param.u64 	%rd2, [_Z7incisoAPjS_S_ll_param_0];
	ld.param.u64 	%rd3, [_Z7incisoAPjS_S_ll_param_1];
	ld.param.u64 	%rd4, [_Z7incisoAPjS_S_ll_param_2];
	ld.param.u64 	%rd6, [_Z7incisoAPjS_S_ll_param_3];
	ld.param.u64 	%rd7, [_Z7incisoAPjS_S_ll_param_4];
	mov.u32 	%r3, %ctaid.x;
	mov.u32 	%r4, %ntid.x;
	mov.u32 	%r5, %tid.x;
	mad.lo.s32 	%r1, %r3, %r4, %r5;
	mov.u32 	%r6, %ctaid.y;
	mov.u32 	%r7, %ntid.y;
	mov.u32 	%r8, %tid.y;
	mad.lo.s32 	%r9, %r6, %r7, %r8;
	not.b32 	%r10, %r1;
	cvt.u64.u32 	%rd8, %r10;
	add.s64 	%rd1, %rd6, %rd8;
	cvt.s64.s32 	%rd9, %r1;
	setp.le.s64 	%p1, %rd6, %rd9;
	cvt.u64.u32 	%rd10, %r9;
	setp.le.s64 	%p2, %rd7, %rd10;
	or.pred  	%p3, %p1, %p2;
	@%p3 bra 	$L__BB0_2;
	cvta.to.global.u64 	%rd11, %rd2;
	cvta.to.global.u64 	%rd12, %rd3;
	cvta.to.global.u64 	%rd13, %rd4;
	cvt.u32.u64 	%r11, %rd7;
	mad.lo.s32 	%r12, %r9, %r11, %r1;
	mul.wide.s32 	%rd14, %r12, 4;
	add.s64 	%rd15, %rd11, %rd14;
	ld.global.u32 	%r13, [%rd15];
	not.b32 	%r14, %r9;
	cvt.u64.u32 	%rd16, %r14;
	add.s64 	%rd17, %rd7, %rd16;
	mad.lo.s64 	%rd18, %rd17, %rd7, %rd1;
	shl.b64 	%rd19, %rd18, 32;
	shr.s64 	%rd20, %rd19, 30;
	add.s64 	%rd21, %rd12, %rd20;
	ld.global.u32 	%r15, [%rd21];
	add.s32 	%r16, %r15, %r13;
	add.s64 	%rd22, %rd13, %rd14;
	st.global.u32 	[%rd22], %r16;
$L__BB0_2:
	ret;

}
	// .globl	_Z7incisoBPjS_Pffll
.visible .entry _Z7incisoBPjS_Pffll(
	.param .u64 .ptr .align 1 _Z7incisoBPjS_Pffll_param_0,
	.param .u64 .ptr .align 1 _Z7incisoBPjS_Pffll_param_1,
	.param .u64 .ptr .align 1 _Z7incisoBPjS_Pffll_param_2,
	.param .f32 _Z7incisoBPjS_Pffll_param_3,
	.param .u64 _Z7incisoBPjS_Pffll_param_4,
	.param .u64 _Z7incisoBPjS_Pffll_param_5
)
{
	.reg .pred 	%p<4>;
	.reg .b32 	%r<14>;
	.reg .b32 	%f<8>;
	.reg .b64 	%rd<16>;

	ld.param.u64 	%rd1, [_Z7incisoBPjS_Pffll_param_0];
	ld.param.u64 	%rd2, [_Z7incisoBPjS_Pffll_param_1];
	ld.param.u64 	%rd3, [_Z7incisoBPjS_Pffll_param_2];
	ld.param.f32 	%f1, [_Z7incisoBPjS_Pffll_param_3];
	ld.param.u64 	%rd5, [_Z7incisoBPjS_Pffll_param_4];
	ld.param.u64 	%rd6, [_Z7incisoBPjS_Pffll_param_5];
	mov.u32 	%r3, %ctaid.x;
	mov.u32 	%r4, %ntid.x;
	mov.u32 	%r5, %tid.x;
	mad.lo.s32 	%r1, %r3, %r4, %r5;
	mov.u32 	%r6, %ctaid.y;
	mov.u32 	%r7, %ntid.y;
	mov.u32 	%r8, %tid.y;
	mad.lo.s32 	%r9, %r6, %r7, %r8;
	cvt.s64.s32 	%rd7, %r1;
	setp.le.s64 	%p1, %rd5, %rd7;
	cvt.u64.u32 	%rd8, %r9;
	setp.le.s64 	%p2, %rd6, %rd8;
	or.pred  	%p3, %p1, %p2;
	@%p3 bra 	$L__BB1_2;
	cvta.to.global.u64 	%rd9, %rd1;
	cvta.to.global.u64 	%rd10, %rd2;
	cvta.to.global.u64 	%rd11, %rd3;
	cvt.u32.u64 	%r10, %rd6;
	mad.lo.s32 	%r11, %r9, %r10, %r1;
	mul.wide.s32 	%rd12, %r11, 4;
	add.s64 	%rd13, %rd9, %rd12;
	ld.global.u32 	%r12, [%rd13];
	cvt.rn.f32.u32 	%f2, %r12;
	mov.f32 	%f3, 0f3F800000;
	sub.f32 	%f4, %f3, %f1;
	add.s64 	%rd14, %rd10, %rd12;
	ld.global.u32 	%r13, [%rd14];
	cvt.rn.f32.u32 	%f5, %r13;
	mul.f32 	%f6, %f4, %f5;
	fma.rn.f32 	%f7, %f1, %f2, %f6;
	add.s64 	%rd15, %rd11, %rd12;
	st.global.f32 	[%rd15], %f7;
$L__BB1_2:
	ret;

}


// ===== COMPILED SASS (sm_100) =====

	.target	sm_100

	.elftype	@"ET_EXEC"


//--------------------- .note.nv.tkinfo           --------------------------
	.section	.note.nv.tkinfo,"",@"SHT_NOTE"
	.sectionflags	@"SHF_NOTE_NV_TKINFO"
	.tkinfo
        /*0018*/ 	.word	0x00000002
        /*0030*/ 	.string	""
        /*0030*/ 	.string	"ptxas"
        /*0030*/ 	.string	"Cuda compilation tools, release 13.0, V13.0.88"
        /*0030*/ 	.string	"Build cuda_13.0.r13.0/compiler.36424714_0"
        /*0030*/ 	.string	"-arch sm_100 -m 64 "



//--------------------- .note.nv.cuinfo           --------------------------
	.section	.note.nv.cuinfo,"",@"SHT_NOTE"
	.sectionflags	@"SHF_NOTE_NV_CUINFO"
        /*0018*/ 	.short	0x0002
        /*001a*/ 	.short	0x0064
        /*001c*/ 	.short	0x0082
	.zero		2


//--------------------- .nv.info                  --------------------------
	.section	.nv.info,"",@"SHT_CUDA_INFO"
	.align	4


	//----- nvinfo : EIATTR_REGCOUNT
	.align		4
        /*0000*/ 	.byte	0x04, 0x2f
        /*0002*/ 	.short	(.L_1 - .L_0)
	.align		4
.L_0:
        /*0004*/ 	.word	index@(_Z7incisoAPjS_S_ll)
        /*0008*/ 	.word	0x0000000c


	//----- nvinfo : EIATTR_FRAME_SIZE
	.align		4
.L_1:
        /*000c*/ 	.byte	0x04, 0x11
        /*000e*/ 	.short	(.L_3 - .L_2)
	.align		4
.L_2:
        /*0010*/ 	.word	index@(_Z7incisoAPjS_S_ll)
        /*0014*/ 	.word	0x00000000


	//----- nvinfo : EIATTR_REGCOUNT
	.align		4
.L_3:
        /*0018*/ 	.byte	0x04, 0x2f
        /*001a*/ 	.short	(.L_5 - .L_4)
	.align		4
.L_4:
        /*001c*/ 	.word	index@(_Z7incisoBPjS_Pffll)
        /*0020*/ 	.word	0x0000000e


	//----- nvinfo : EIATTR_FRAME_SIZE
	.align		4
.L_5:
        /*0024*/ 	.byte	0x04, 0x11
        /*0026*/ 	.short	(.L_7 - .L_6)
	.align		4
.L_6:
        /*0028*/ 	.word	index@(_Z7incisoBPjS_Pffll)
        /*002c*/ 	.word	0x00000000


	//----- nvinfo : EIATTR_MIN_STACK_SIZE
	.align		4
.L_7:
        /*0030*/ 	.byte	0x04, 0x12
        /*0032*/ 	.short	(.L_9 - .L_8)
	.align		4
.L_8:
        /*0034*/ 	.word	index@(_Z7incisoBPjS_Pffll)
        /*0038*/ 	.word	0x00000000


	//----- nvinfo : EIATTR_MIN_STACK_SIZE
	.align		4
.L_9:
        /*003c*/ 	.byte	0x04, 0x12
        /*003e*/ 	.short	(.L_11 - .L_10)
	.align		4
.L_10:
        /*0040*/ 	.word	index@(_Z7incisoAPjS_S_ll)
        /*0044*/ 	.word	0x00000000
.L_11:


//--------------------- .nv.compat                --------------------------
	.section	.nv.compat,"",@"SHT_CUDA_COMPAT_INFO"
	.align	4
        /*0000*/ 	.byte	0x02, 0x09, 0x00, 0x00, 0x02, 0x02, 0x01, 0x00, 0x02, 0x05, 0x05, 0x00, 0x03, 0x07, 0x01, 0x01
        /*0010*/ 	.byte	0x02, 0x03, 0x00, 0x00, 0x02, 0x06, 0x01, 0x00, 0x04, 0x0b, 0x08, 0x00, 0x09, 0x00, 0x00, 0x00
        /*0020*/ 	.byte	0x00, 0x00, 0x00, 0x00


//--------------------- .nv.info._Z7incisoBPjS_Pffll --------------------------
	.section	.nv.info._Z7incisoBPjS_Pffll,"",@"SHT_CUDA_INFO"
	.sectionflags	@""
	.align	4


	//----- nvinfo : EIATTR_CUDA_API_VERSION
	.align		4
        /*0000*/ 	.byte	0x04, 0x37
        /*0002*/ 	.short	(.L_13 - .L_12)
.L_12:
        /*0004*/ 	.word	0x00000082


	//----- nvinfo : EIATTR_KPARAM_INFO
	.align		4
.L_13:
        /*0008*/ 	.byte	0x04, 0x17
        /*000a*/ 	.short	(.L_15 - .L_14)
.L_14:
        /*000c*/ 	.word	0x00000000
        /*0010*/ 	.short	0x0005
        /*0012*/ 	.short	0x0028
        /*0014*/ 	.byte	0x00, 0xf0, 0x21, 0x00


	//----- nvinfo : EIATTR_KPARAM_INFO
	.align		4
.L_15:
        /*0018*/ 	.byte	0x04, 0x17
        /*001a*/ 	.short	(.L_17 - .L_16)
.L_16:
        /*001c*/ 	.word	0x00000000
        /*0020*/ 	.short	0x0004
        /*0022*/ 	.short	0x0020
        /*0024*/ 	.byte	0x00, 0xf0, 0x21, 0x00


	//----- nvinfo : EIATTR_KPARAM_INFO
	.align		4
.L_17:
        /*0028*/ 	.byte	0x04, 0x17
        /*002a*/ 	.short	(.L_19 - .L_18)
.L_18:
        /*002c*/ 	.word	0x00000000
        /*0030*/ 	.short	0x0003
        /*0032*/ 	.short	0x0018
        /*0034*/ 	.byte	0x00, 0xf0, 0x11, 0x00


	//----- nvinfo : EIATTR_KPARAM_INFO
	.align		4
.L_19:
        /*0038*/ 	.byte	0x04, 0x17
        /*003a*/ 	.short	(.L_21 - .L_20)
.L_20:
        /*003c*/ 	.word	0x00000000
        /*0040*/ 	.short	0x0002
        /*0042*/ 	.short	0x0010
        /*0044*/ 	.byte	0x00, 0xf5, 0x21, 0x00


	//----- nvinfo : EIATTR_KPARAM_INFO
	.align		4
.L_21:
        /*0048*/ 	.byte	0x04, 0x17
        /*004a*/ 	.short	(.L_23 - .L_22)
.L_22:
        /*004c*/ 	.word	0x00000000
        /*0050*/ 	.short	0x0001
        /*0052*/ 	.short	0x0008
        /*0054*/ 	.byte	0x00, 0xf5, 0x21, 0x00


	//----- nvinfo : EIATTR_KPARAM_INFO
	.align		4
.L_23:
        /*0058*/ 	.byte	0x04, 0x17
        /*005a*/ 	.short	(.L_25 - .L_24)
.L_24:
        /*005c*/ 	.word	0x00000000
        /*0060*/ 	.short	0x0000
        /*0062*/ 	.short	0x0000
        /*0064*/ 	.byte	0x00, 0xf5, 0x21, 0x00


	//----- nvinfo : EIATTR_SPARSE_MMA_MASK
	.align		4
.L_25:
        /*0068*/ 	.byte	0x03, 0x50
        /*006a*/ 	.short	0x0000


	//----- nvinfo : EIATTR_MAXREG_COUNT
	.align		4
        /*006c*/ 	.byte	0x03, 0x1b
        /*006e*/ 	.short	0x00ff


	//----- nvinfo : EIATTR_MERCURY_ISA_VERSION
	.align		4
        /*0070*/ 	.byte	0x03, 0x5f
        /*0072*/ 	.short	0x0101


	//----- nvinfo : EIATTR_VRC_CTA_INIT_COUNT
	.align		4
        /*0074*/ 	.byte	0x02, 0x4a
	.zero		1
	.zero		1


	//----- nvinfo : EIATTR_EXIT_INSTR_OFFSETS
	.align		4
        /*0078*/ 	.byte	0x04, 0x1c
        /*007a*/ 	.short	(.L_27 - .L_26)


	//   ....[0]....
.L_26:
        /*007c*/ 	.word	0x000000f0


	//   ....[1]....
        /*0080*/ 	.word	0x00000210


	//----- nvinfo : EIATTR_CBANK_PARAM_SIZE
	.align		4
.L_27:
        /*0084*/ 	.byte	0x03, 0x19
        /*0086*/ 	.short	0x0030


	//----- nvinfo : EIATTR_PARAM_CBANK
	.align		4
        /*0088*/ 	.byte	0x04, 0x0a
        /*008a*/ 	.short	(.L_29 - .L_28)
	.align		4
.L_28:
        /*008c*/ 	.word	index@(.nv.constant0._Z7incisoBPjS_Pffll)
        /*0090*/ 	.short	0x0380
        /*0092*/ 	.short	0x0030


	//----- nvinfo : EIATTR_SW_WAR
	.align		4
.L_29:
        /*0094*/ 	.byte	0x04, 0x36
        /*0096*/ 	.short	(.L_31 - .L_30)
.L_30:
        /*0098*/ 	.word	0x00000008
.L_31:


//--------------------- .nv.info._Z7incisoAPjS_S_ll --------------------------
	.section	.nv.info._Z7incisoAPjS_S_ll,"",@"SHT_CUDA_INFO"
	.sectionflags	@""
	.align	4


	//----- nvinfo : EIATTR_CUDA_API_VERSION
	.align		4
        /*0000*/ 	.byte	0x04, 0x37
        /*0002*/ 	.short	(.L_33 - .L_32)
.L_32:
        /*0004*/ 	.word	0x00000082


	//----- nvinfo : EIATTR_KPARAM_INFO
	.align		4
.L_33:
        /*0008*/ 	.byte	0x04, 0x17
        /*000a*/ 	.short	(.L_35 - .L_34)
.L_34:
        /*000c*/ 	.word	0x00000000
        /*0010*/ 	.short	0x0004
        /*0012*/ 	.short	0x0020
        /*0014*/ 	.byte	0x00, 0xf0, 0x21, 0x00


	//----- nvinfo : EIATTR_KPARAM_INFO
	.align		4
.L_35:
        /*0018*/ 	.byte	0x04, 0x17
        /*001a*/ 	.short	(.L_37 - .L_36)
.L_36:
        /*001c*/ 	.word	0x00000000
        /*0020*/ 	.short	0x0003
        /*0022*/ 	.short	0x0018
        /*0024*/ 	.byte	0x00, 0xf0, 0x21, 0x00


	//----- nvinfo : EIATTR_KPARAM_INFO
	.align		4
.L_37:
        /*0028*/ 	.byte	0x04, 0x17
        /*002a*/ 	.short	(.L_39 - .L_38)
.L_38:
        /*002c*/ 	.word	0x00000000
        /*0030*/ 	.short	0x0002
        /*0032*/ 	.short	0x0010
        /*0034*/ 	.byte	0x00, 0xf5, 0x21, 0x00


	//----- nvinfo : EIATTR_KPARAM_INFO
	.align		4
.L_39:
        /*0038*/ 	.byte	0x04, 0x17
        /*003a*/ 	.short	(.L_41 - .L_40)
.L_40:
        /*003c*/ 	.word	0x00000000
        /*0040*/ 	.short	0x0001
        /*0042*/ 	.short	0x0008
        /*0044*/ 	.byte	0x00, 0xf5, 0x21, 0x00


	//----- nvinfo : EIATTR_KPARAM_INFO
	.align		4
.L_41:
        /*0048*/ 	.byte	0x04, 0x17
        /*004a*/ 	.short	(.L_43 - .L_42)
.L_42:
        /*004c*/ 	.word	0x00000000
        /*0050*/ 	.short	0x0000
        /*0052*/ 	.short	0x0000
        /*0054*/ 	.byte	0x00, 0xf5, 0x21, 0x00


	//----- nvinfo : EIATTR_SPARSE_MMA_MASK
	.align		4
.L_43:
        /*0058*/ 	.byte	0x03, 0x50
        /*005a*/ 	.short	0x0000


	//----- nvinfo : EIATTR_MAXREG_COUNT
	.align		4
        /*005c*/ 	.byte	0x03, 0x1b
        /*005e*/ 	.short	0x00ff


	//----- nvinfo : EIATTR_MERCURY_ISA_VERSION
	.align		4
        /*0060*/ 	.byte	0x03, 0x5f
        /*0062*/ 	.short	0x0101


	//----- nvinfo : EIATTR_VRC_CTA_INIT_COUNT
	.align		4
        /*0064*/ 	.byte	0x02, 0x4a
	.zero		1
	.zero		1


	//----- nvinfo : EIATTR_EXIT_INSTR_OFFSETS
	.align		4
        /*0068*/ 	.byte	0x04, 0x1c
        /*006a*/ 	.short	(.L_45 - .L_44)


	//   ....[0]....
.L_44:
        /*006c*/ 	.word	0x00000120


	//   ....[1]....
        /*0070*/ 	.word	0x00000240


	//----- nvinfo : EIATTR_CBANK_PARAM_SIZE
	.align		4
.L_45:
        /*0074*/ 	.byte	0x03, 0x19
        /*0076*/ 	.short	0x0028


	//----- nvinfo : EIATTR_PARAM_CBANK
	.align		4
        /*0078*/ 	.byte	0x04, 0x0a
        /*007a*/ 	.short	(.L_47 - .L_46)
	.align		4
.L_46:
        /*007c*/ 	.word	index@(.nv.constant0._Z7incisoAPjS_S_ll)
        /*0080*/ 	.short	0x0380
        /*0082*/ 	.short	0x0028


	//----- nvinfo : EIATTR_SW_WAR
	.align		4
.L_47:
        /*0084*/ 	.byte	0x04, 0x36
        /*0086*/ 	.short	(.L_49 - .L_48)
.L_48:
        /*0088*/ 	.word	0x00000008
.L_49:


//--------------------- .nv.callgraph             --------------------------
	.section	.nv.callgraph,"",@"SHT_CUDA_CALLGRAPH"
	.align	4
	.sectionentsize	8
	.align		4
        /*0000*/ 	.word	0x00000000
	.align		4
        /*0004*/ 	.word	0xffffffff
	.align		4
        /*0008*/ 	.word	0x00000000
	.align		4
        /*000c*/ 	.word	0xfffffffe
	.align		4
        /*0010*/ 	.word	0x00000000
	.align		4
        /*0014*/ 	.word	0xfffffffd
	.align		4
        /*0018*/ 	.word	0x00000000
	.align		4
        /*001c*/ 	.word	0xfffffffc


//--------------------- .text._Z7incisoBPjS_Pffll --------------------------
	.section	.text._Z7incisoBPjS_Pffll,"ax",@progbits
	.align	128
        .global         _Z7incisoBPjS_Pffll
        .type           _Z7incisoBPjS_Pffll,@function
        .size           _Z7incisoBPjS_Pffll,(.L_x_2 - _Z7incisoBPjS_Pffll)
        .other          _Z7incisoBPjS_Pffll,@"STO_CUDA_ENTRY STV_DEFAULT"
_Z7incisoBPjS_Pffll:
.text._Z7incisoBPjS_Pffll:
[----:B------:R-:W-:Y:S01]  /*0000*/  LDC R1, c[0x0][0x37c] ;  /* 0x0000df00ff017b82 */ /* 0x000fe20000000800 */
[----:B------:R-:W0:Y:S07]  /*0010*/  S2R R2, SR_TID.Y ;  /* 0x0000000000027919 */ /* 0x000e2e0000002200 */
[----:B------:R-:W1:Y:S01]  /*0020*/  LDC R0, c[0x0][0x360] ;  /* 0x0000d800ff007b82 */ /* 0x000e620000000800 */
[----:B------:R-:W2:Y:S01]  /*0030*/  LDCU.128 UR8, c[0x0][0x3a0] ;  /* 0x00007400ff0877ac */ /* 0x000ea20008000c00 */
[----:B------:R-:W1:Y:S06]  /*0040*/  S2R R3, SR_TID.X ;  /* 0x0000000000037919 */ /* 0x000e6c0000002100 */
[----:B------:R-:W0:Y:S08]  /*0050*/  S2UR UR5, SR_CTAID.Y ;  /* 0x00000000000579c3 */ /* 0x000e300000002600 */
[----:B------:R-:W0:Y:S08]  /*0060*/  LDC R7, c[0x0][0x364] ;  /* 0x0000d900ff077b82 */ /* 0x000e300000000800 */
[----:B------:R-:W1:Y:S01]  /*0070*/  S2UR UR4, SR_CTAID.X ;  /* 0x00000000000479c3 */ /* 0x000e620000002500 */
[----:B0-----:R-:W-:-:S05]  /*0080*/  IMAD R7, R7, UR5, R2 ;  /* 0x0000000507077c24 */ /* 0x001fca000f8e0202 */
[----:B--2---:R-:W-:Y:S01]  /*0090*/  ISETP.GE.U32.AND P1, PT, R7, UR10, PT ;  /* 0x0000000a07007c0c */ /* 0x004fe2000bf26070 */
[----:B-1----:R-:W-:-:S03]  /*00a0*/  IMAD R0, R0, UR4, R3 ;  /* 0x0000000400007c24 */ /* 0x002fc6000f8e0203 */
[----:B------:R-:W-:Y:S02]  /*00b0*/  ISETP.GE.AND.EX P1, PT, RZ, UR11, PT, P1 ;  /* 0x0000000bff007c0c */ /* 0x000fe4000bf26310 */
[----:B------:R-:W-:Y:S02]  /*00c0*/  ISETP.GE.U32.AND P0, PT, R0, UR8, PT ;  /* 0x0000000800007c0c */ /* 0x000fe4000bf06070 */
[----:B------:R-:W-:-:S04]  /*00d0*/  SHF.R.S32.HI R2, RZ, 0x1f, R0 ;  /* 0x0000001fff027819 */ /* 0x000fc80000011400 */
[----:B------:R-:W-:-:S13]  /*00e0*/  ISETP.GE.OR.EX P0, PT, R2, UR9, P1, P0 ;  /* 0x0000000902007c0c */ /* 0x000fda0008f06700 */
[----:B------:R-:W-:Y:S05]  /*00f0*/  @P0 EXIT ;  /* 0x000000000000094d */ /* 0x000fea0003800000 */
[----:B------:R-:W0:Y:S01]  /*0100*/  LDC.64 R4, c[0x0][0x388] ;  /* 0x0000e200ff047b82 */ /* 0x000e220000000a00 */
[----:B------:R-:W1:Y:S01]  /*0110*/  LDCU.64 UR4, c[0x0][0x358] ;  /* 0x00006b00ff0477ac */ /* 0x000e620008000a00 */
[----:B------:R-:W-:-:S06]  /*0120*/  IMAD R9, R7, UR10, R0 ;  /* 0x0000000a07097c24 */ /* 0x000fcc000f8e0200 */
[----:B------:R-:W2:Y:S08]  /*0130*/  LDC.64 R2, c[0x0][0x380] ;  /* 0x0000e000ff027b82 */ /* 0x000eb00000000a00 */
[----:B------:R-:W3:Y:S01]  /*0140*/  LDC R10, c[0x0][0x398] ;  /* 0x0000e600ff0a7b82 */ /* 0x000ee20000000800 */
[----:B0-----:R-:W-:-:S07]  /*0150*/  IMAD.WIDE R4, R9, 0x4, R4 ;  /* 0x0000000409047825 */ /* 0x001fce00078e0204 */
[----:B------:R-:W0:Y:S01]  /*0160*/  LDC.64 R6, c[0x0][0x390] ;  /* 0x0000e400ff067b82 */ /* 0x000e220000000a00 */
[----:B-1----:R-:W4:Y:S01]  /*0170*/  LDG.E R4, desc[UR4][R4.64] ;  /* 0x0000000404047981 */ /* 0x002f22000c1e1900 */
[----:B--2---:R-:W-:-:S06]  /*0180*/  IMAD.WIDE R2, R9, 0x4, R2 ;  /* 0x0000000409027825 */ /* 0x004fcc00078e0202 */
[----:B------:R-:W2:Y:S01]  /*0190*/  LDG.E R2, desc[UR4][R2.64] ;  /* 0x0000000402027981 */ /* 0x000ea2000c1e1900 */
[----:B---3--:R-:W-:Y:S01]  /*01a0*/  FADD R8, -R10, 1 ;  /* 0x3f8000000a087421 */ /* 0x008fe20000000100 */
[----:B0-----:R-:W-:Y:S01]  /*01b0*/  IMAD.WIDE R6, R9, 0x4, R6 ;  /* 0x0000000409067825 */ /* 0x001fe200078e0206 */
[----:B----4-:R-:W-:-:S05]  /*01c0*/  I2FP.F32.U32 R11, R4 ;  /* 0x00000004000b7245 */ /* 0x010fca0000201000 */
[----:B------:R-:W-:Y:S01]  /*01d0*/  FMUL R11, R8, R11 ;  /* 0x0000000b080b7220 */ /* 0x000fe20000400000 */
[----:B--2---:R-:W-:-:S05]  /*01e0*/  I2FP.F32.U32 R0, R2 ;  /* 0x0000000200007245 */ /* 0x004fca0000201000 */
[----:B------:R-:W-:-:S05]  /*01f0*/  FFMA R11, R0, R10, R11 ;  /* 0x0000000a000b7223 */ /* 0x000fca000000000b */
[----:B------:R-:W-:Y:S01]  /*0200*/  STG.E desc[UR4][R6.64], R11 ;  /* 0x0000000b06007986 */ /* 0x000fe2000c101904 */
[----:B------:R-:W-:Y:S05]  /*0210*/  EXIT ;  /* 0x000000000000794d */ /* 0x000fea0003800000 */
.L_x_0:
[----:B------:R-:W-:-:S00]  /*0220*/  BRA `(.L_x_0) ;  /* 0xfffffffc00fc7947 */ /* 0x000fc0000383ffff */
[----:B------:R-:W-:-:S00]  /*0230*/  NOP ;  /* 0x0000000000007918 */ /* 0x000fc00000000000 */
        /* <DEDUP_REMOVED lines=12> */
.L_x_2:


//--------------------- .text._Z7incisoAPjS_S_ll  --------------------------
	.section	.text._Z7incisoAPjS_S_ll,"ax",@progbits
	.align	128
        .global         _Z7incisoAPjS_S_ll
        .type           _Z7incisoAPjS_S_ll,@function
        .size           _Z7incisoAPjS_S_ll,(.L_x_3 - _Z7incisoAPjS_S_ll)
        .other          _Z7incisoAPjS_S_ll,@"STO_CUDA_ENTRY STV_DEFAULT"
_Z7incisoAPjS_S_ll:
.text._Z7incisoAPjS_S_ll:
[----:B------:R-:W-:Y:S01]  /*0000*/  LDC R1, c[0x0][0x37c] ;  /* 0x0000df00ff017b82 */ /* 0x000fe20000000800 */
[----:B------:R-:W0:Y:S07]  /*0010*/  S2R R2, SR_TID.Y ;  /* 0x0000000000027919 */ /* 0x000e2e0000002200 */
[----:B------:R-:W1:Y:S01]  /*0020*/  LDC R0, c[0x0][0x360] ;  /* 0x0000d800ff007b82 */ /* 0x000e620000000800 */
[----:B------:R-:W2:Y:S01]  /*0030*/  LDCU.64 UR8, c[0x0][0x3a0] ;  /* 0x00007400ff0877ac */ /* 0x000ea20008000a00 */
[----:B------:R-:W1:Y:S01]  /*0040*/  S2R R3, SR_TID.X ;  /* 0x0000000000037919 */ /* 0x000e620000002100 */
[----:B------:R-:W3:Y:S05]  /*0050*/  LDCU.64 UR6, c[0x0][0x398] ;  /* 0x00007300ff0677ac */ /* 0x000eea0008000a00 */
[----:B------:R-:W0:Y:S08]  /*0060*/  S2UR UR5, SR_CTAID.Y ;  /* 0x00000000000579c3 */ /* 0x000e300000002600 */
[----:B------:R-:W0:Y:S08]  /*0070*/  LDC R5, c[0x0][0x364] ;  /* 0x0000d900ff057b82 */ /* 0x000e300000000800 */
[----:B------:R-:W1:Y:S01]  /*0080*/  S2UR UR4, SR_CTAID.X ;  /* 0x00000000000479c3 */ /* 0x000e620000002500 */
[----:B0-----:R-:W-:-:S05]  /*0090*/  IMAD R5, R5, UR5, R2 ;  /* 0x0000000505057c24 */ /* 0x001fca000f8e0202 */
[----:B--2---:R-:W-:Y:S01]  /*00a0*/  ISETP.GE.U32.AND P1, PT, R5, UR8, PT ;  /* 0x0000000805007c0c */ /* 0x004fe2000bf26070 */
[----:B-1----:R-:W-:-:S03]  /*00b0*/  IMAD R0, R0, UR4, R3 ;  /* 0x0000000400007c24 */ /* 0x002fc6000f8e0203 */
[----:B------:R-:W-:Y:S02]  /*00c0*/  ISETP.GE.AND.EX P1, PT, RZ, UR9, PT, P1 ;  /* 0x00000009ff007c0c */ /* 0x000fe4000bf26310 */
[----:B---3--:R-:W-:Y:S02]  /*00d0*/  ISETP.GE.U32.AND P0, PT, R0, UR6, PT ;  /* 0x0000000600007c0c */ /* 0x008fe4000bf06070 */
[----:B------:R-:W-:-:S04]  /*00e0*/  SHF.R.S32.HI R2, RZ, 0x1f, R0 ;  /* 0x0000001fff027819 */ /* 0x000fc80000011400 */
[----:B------:R-:W-:Y:S02]  /*00f0*/  ISETP.GE.OR.EX P0, PT, R2, UR7, P1, P0 ;  /* 0x0000000702007c0c */ /* 0x000fe40008f06700 */
[----:B------:R-:W-:-:S05]  /*0100*/  LOP3.LUT R2, RZ, R0, RZ, 0x33, !PT ;  /* 0x00000000ff027212 */ /* 0x000fca00078e33ff */
[----:B------:R-:W-:-:S06]  /*0110*/  VIADD R7, R2, UR6 ;  /* 0x0000000602077c36 */ /* 0x000fcc0008000000 */
[----:B------:R-:W-:Y:S05]  /*0120*/  @P0 EXIT ;  /* 0x000000000000094d */ /* 0x000fea0003800000 */
[----:B------:R-:W0:Y:S01]  /*0130*/  LDC.64 R2, c[0x0][0x380] ;  /* 0x0000e000ff027b82 */ /* 0x000e220000000a00 */
[----:B------:R-:W-:Y:S01]  /*0140*/  LOP3.LUT R4, RZ, R5, RZ, 0x33, !PT ;  /* 0x00000005ff047212 */ /* 0x000fe200078e33ff */
[----:B------:R-:W1:Y:S01]  /*0150*/  LDCU.64 UR6, c[0x0][0x388] ;  /* 0x00007100ff0677ac */ /* 0x000e620008000a00 */
[----:B------:R-:W-:-:S03]  /*0160*/  IMAD R9, R5, UR8, R0 ;  /* 0x0000000805097c24 */ /* 0x000fc6000f8e0200 */
[----:B------:R-:W-:Y:S01]  /*0170*/  VIADD R4, R4, UR8 ;  /* 0x0000000804047c36 */ /* 0x000fe20008000000 */
[----:B------:R-:W2:Y:S03]  /*0180*/  LDCU.64 UR4, c[0x0][0x358] ;  /* 0x00006b00ff0477ac */ /* 0x000ea60008000a00 */
[----:B------:R-:W-:-:S05]  /*0190*/  IMAD R4, R4, UR8, R7 ;  /* 0x0000000804047c24 */ /* 0x000fca000f8e0207 */
[----:B------:R-:W-:-:S04]  /*01a0*/  SHF.R.S64 R6, RZ, 0x1e, R4 ;  /* 0x0000001eff067819 */ /* 0x000fc80000001004 */
[----:B-1----:R-:W-:Y:S01]  /*01b0*/  IADD3 R6, P0, PT, R6, UR6, RZ ;  /* 0x0000000606067c10 */ /* 0x002fe2000ff1e0ff */
[----:B0-----:R-:W-:-:S03]  /*01c0*/  IMAD.WIDE R2, R9, 0x4, R2 ;  /* 0x0000000409027825 */ /* 0x001fc600078e0202 */
[----:B------:R-:W-:Y:S02]  /*01d0*/  LEA.HI.X.SX32 R7, R4, UR7, 0x2, P0 ;  /* 0x0000000704077c11 */ /* 0x000fe400080f16ff */
[----:B------:R-:W0:Y:S01]  /*01e0*/  LDC.64 R4, c[0x0][0x390] ;  /* 0x0000e400ff047b82 */ /* 0x000e220000000a00 */
[----:B--2---:R-:W2:Y:S04]  /*01f0*/  LDG.E R2, desc[UR4][R2.64] ;  /* 0x0000000402027981 */ /* 0x004ea8000c1e1900 */
[----:B------:R-:W2:Y:S01]  /*0200*/  LDG.E R7, desc[UR4][R6.64] ;  /* 0x0000000406077981 */ /* 0x000ea2000c1e1900 */
[----:B0-----:R-:W-:-:S04]  /*0210*/  IMAD.WIDE R4, R9, 0x4, R4 ;  /* 0x0000000409047825 */ /* 0x001fc800078e0204 */
[----:B--2---:R-:W-:-:S05]  /*0220*/  IMAD.IADD R9, R2, 0x1, R7 ;  /* 0x0000000102097824 */ /* 0x004fca00078e0207 */
[----:B------:R-:W-:Y:S01]  /*0230*/  STG.E desc[UR4][R4.64], R9 ;  /* 0x0000000904007986 */ /* 0x000fe2000c101904 */
[----:B------:R-:W-:Y:S05]  /*0240*/  EXIT ;  /* 0x000000000000794d */ /* 0x000fea0003800000 */
.L_x_1:
        /* <DEDUP_REMOVED lines=11> */
.L_x_3:


//--------------------- .nv.shared.reserved.0     --------------------------
	.section	.nv.shared.reserved.0,"aw",@nobits
	.weak		__nv_reservedSMEM_offset_0_alias
	.size		__nv_reservedSMEM_offset_0_alias, 0, 64
	.other		__nv_reservedSMEM_offset_0_alias,@"STO_CUDA_RESERVED_SHARED STV_DEFAULT"
__nv_reservedSMEM_offset_0_alias:
	.zero		0
	.zero		64


//--------------------- .nv.constant0._Z7incisoBPjS_Pffll --------------------------
	.section	.nv.constant0._Z7incisoBPjS_Pffll,"a",@progbits
	.sectionflags	@""
	.align	4
.nv.constant0._Z7incisoBPjS_Pffll:
	.zero		944


//--------------------- .nv.constant0._Z7incisoAPjS_S_ll --------------------------
	.section	.nv.constant0._Z7incisoAPjS_S_ll,"a",@progbits
	.sectionflags	@""
	.align	4
.nv.constant0._Z7incisoAPjS_S_ll:
	.zero		936


//--------------------- SYMBOLS --------------------------

	.type		.nv.reservedSmem.offset0,@object
	.size		.nv.reservedSmem.offset0,0x4
